//
// Generated by NVIDIA NVVM Compiler
//
// Compiler Build ID: CL-36424714
// Cuda compilation tools, release 13.0, V13.0.88
// Based on NVVM 20.0.0
//

.version 9.0
.target sm_100
.address_size 64

	// .globl	_Z5mergePfiS_iS_

.visible .entry _Z5mergePfiS_iS_(
	.param .u64 .ptr .align 1 _Z5mergePfiS_iS__param_0,
	.param .u32 _Z5mergePfiS_iS__param_1,
	.param .u64 .ptr .align 1 _Z5mergePfiS_iS__param_2,
	.param .u32 _Z5mergePfiS_iS__param_3,
	.param .u64 .ptr .align 1 _Z5mergePfiS_iS__param_4
)
{


	ret;

}


// ===== COMPILED SASS (sm_100) =====

	.target	sm_100

	.elftype	@"ET_EXEC"


//--------------------- .note.nv.tkinfo           --------------------------
	.section	.note.nv.tkinfo,"",@"SHT_NOTE"
	.sectionflags	@"SHF_NOTE_NV_TKINFO"
	.tkinfo
        /*0018*/ 	.word	0x00000002
        /*0030*/ 	.string	""
        /*0030*/ 	.string	"ptxas"
        /*0030*/ 	.string	"Cuda compilation tools, release 13.0, V13.0.88"
        /*0030*/ 	.string	"Build cuda_13.0.r13.0/compiler.36424714_0"
        /*0030*/ 	.string	"-arch sm_100 -m 64 "



//--------------------- .note.nv.cuinfo           --------------------------
	.section	.note.nv.cuinfo,"",@"SHT_NOTE"
	.sectionflags	@"SHF_NOTE_NV_CUINFO"
        /*0018*/ 	.short	0x0002
        /*001a*/ 	.short	0x0064
        /*001c*/ 	.short	0x0082
	.zero		2


//--------------------- .nv.info                  --------------------------
	.section	.nv.info,"",@"SHT_CUDA_INFO"
	.align	4


	//----- nvinfo : EIATTR_REGCOUNT
	.align		4
        /*0000*/ 	.byte	0x04, 0x2f
        /*0002*/ 	.short	(.L_1 - .L_0)
	.align		4
.L_0:
        /*0004*/ 	.word	index@(_Z5mergePfiS_iS_)
        /*0008*/ 	.word	0x00000004


	//----- nvinfo : EIATTR_FRAME_SIZE
	.align		4
.L_1:
        /*000c*/ 	.byte	0x04, 0x11
        /*000e*/ 	.short	(.L_3 - .L_2)
	.align		4
.L_2:
        /*0010*/ 	.word	index@(_Z5mergePfiS_iS_)
        /*0014*/ 	.word	0x00000000


	//----- nvinfo : EIATTR_MIN_STACK_SIZE
	.align		4
.L_3:
        /*0018*/ 	.byte	0x04, 0x12
        /*001a*/ 	.short	(.L_5 - .L_4)
	.align		4
.L_4:
        /*001c*/ 	.word	index@(_Z5mergePfiS_iS_)
        /*0020*/ 	.word	0x00000000
.L_5:


//--------------------- .nv.compat                --------------------------
	.section	.nv.compat,"",@"SHT_CUDA_COMPAT_INFO"
	.align	4
        /*0000*/ 	.byte	0x02, 0x09, 0x00, 0x00, 0x02, 0x02, 0x01, 0x00, 0x02, 0x05, 0x05, 0x00, 0x03, 0x07, 0x01, 0x01
        /*0010*/ 	.byte	0x02, 0x03, 0x00, 0x00, 0x02, 0x06, 0x01, 0x00, 0x04, 0x0b, 0x08, 0x00, 0x09, 0x00, 0x00, 0x00
        /*0020*/ 	.byte	0x00, 0x00, 0x00, 0x00


//--------------------- .nv.info._Z5mergePfiS_iS_ --------------------------
	.section	.nv.info._Z5mergePfiS_iS_,"",@"SHT_CUDA_INFO"
	.sectionflags	@""
	.align	4


	//----- nvinfo : EIATTR_CUDA_API_VERSION
	.align		4
        /*0000*/ 	.byte	0x04, 0x37
        /*0002*/ 	.short	(.L_7 - .L_6)
.L_6:
        /*0004*/ 	.word	0x00000082


	//----- nvinfo : EIATTR_KPARAM_INFO
	.align		4
.L_7:
        /*0008*/ 	.byte	0x04, 0x17
        /*000a*/ 	.short	(.L_9 - .L_8)
.L_8:
        /*000c*/ 	.word	0x00000000
        /*0010*/ 	.short	0x0004
        /*0012*/ 	.short	0x0020
        /*0014*/ 	.byte	0x00, 0xf5, 0x21, 0x00


	//----- nvinfo : EIATTR_KPARAM_INFO
	.align		4
.L_9:
        /*0018*/ 	.byte	0x04, 0x17
        /*001a*/ 	.short	(.L_11 - .L_10)
.L_10:
        /*001c*/ 	.word	0x00000000
        /*0020*/ 	.short	0x0003
        /*0022*/ 	.short	0x0018
        /*0024*/ 	.byte	0x00, 0xf0, 0x11, 0x00


	//----- nvinfo : EIATTR_KPARAM_INFO
	.align		4
.L_11:
        /*0028*/ 	.byte	0x04, 0x17
        /*002a*/ 	.short	(.L_13 - .L_12)
.L_12:
        /*002c*/ 	.word	0x00000000
        /*0030*/ 	.short	0x0002
        /*0032*/ 	.short	0x0010
        /*0034*/ 	.byte	0x00, 0xf5, 0x21, 0x00


	//----- nvinfo : EIATTR_KPARAM_INFO
	.align		4
.L_13:
        /*0038*/ 	.byte	0x04, 0x17
        /*003a*/ 	.short	(.L_15 - .L_14)
.L_14:
        /*003c*/ 	.word	0x00000000
        /*0040*/ 	.short	0x0001
        /*0042*/ 	.short	0x0008
        /*0044*/ 	.byte	0x00, 0xf0, 0x11, 0x00


	//----- nvinfo : EIATTR_KPARAM_INFO
	.align		4
.L_15:
        /*0048*/ 	.byte	0x04, 0x17
        /*004a*/ 	.short	(.L_17 - .L_16)
.L_16:
        /*004c*/ 	.word	0x00000000
        /*0050*/ 	.short	0x0000
        /*0052*/ 	.short	0x0000
        /*0054*/ 	.byte	0x00, 0xf5, 0x21, 0x00


	//----- nvinfo : EIATTR_SPARSE_MMA_MASK
	.align		4
.L_17:
        /*0058*/ 	.byte	0x03, 0x50
        /*005a*/ 	.short	0x0000


	//----- nvinfo : EIATTR_MAXREG_COUNT
	.align		4
        /*005c*/ 	.byte	0x03, 0x1b
        /*005e*/ 	.short	0x00ff


	//----- nvinfo : EIATTR_MERCURY_ISA_VERSION
	.align		4
        /*0060*/ 	.byte	0x03, 0x5f
        /*0062*/ 	.short	0x0101


	//----- nvinfo : EIATTR_VRC_CTA_INIT_COUNT
	.align		4
        /*0064*/ 	.byte	0x02, 0x4a
	.zero		1
	.zero		1


	//----- nvinfo : EIATTR_EXIT_INSTR_OFFSETS
	.align		4
        /*0068*/ 	.byte	0x04, 0x1c
        /*006a*/ 	.short	(.L_19 - .L_18)


	//   ....[0]....
.L_18:
        /*006c*/ 	.word	0x00000010


	//----- nvinfo : EIATTR_CBANK_PARAM_SIZE
	.align		4
.L_19:
        /*0070*/ 	.byte	0x03, 0x19
        /*0072*/ 	.short	0x0028


	//----- nvinfo : EIATTR_PARAM_CBANK
	.align		4
        /*0074*/ 	.byte	0x04, 0x0a
        /*0076*/ 	.short	(.L_21 - .L_20)
	.align		4
.L_20:
        /*0078*/ 	.word	index@(.nv.constant0._Z5mergePfiS_iS_)
        /*007c*/ 	.short	0x0380
        /*007e*/ 	.short	0x0028


	//----- nvinfo : EIATTR_SW_WAR
	.align		4
.L_21:
        /*0080*/ 	.byte	0x04, 0x36
        /*0082*/ 	.short	(.L_23 - .L_22)
.L_22:
        /*0084*/ 	.word	0x00000008
.L_23:


//--------------------- .nv.callgraph             --------------------------
	.section	.nv.callgraph,"",@"SHT_CUDA_CALLGRAPH"
	.align	4
	.sectionentsize	8
	.align		4
        /*0000*/ 	.word	0x00000000
	.align		4
        /*0004*/ 	.word	0xffffffff
	.align		4
        /*0008*/ 	.word	0x00000000
	.align		4
        /*000c*/ 	.word	0xfffffffe
	.align		4
        /*0010*/ 	.word	0x00000000
	.align		4
        /*0014*/ 	.word	0xfffffffd
	.align		4
        /*0018*/ 	.word	0x00000000
	.align		4
        /*001c*/ 	.word	0xfffffffc


//--------------------- .text._Z5mergePfiS_iS_    --------------------------
	.section	.text._Z5mergePfiS_iS_,"ax",@progbits
	.align	128
        .global         _Z5mergePfiS_iS_
        .type           _Z5mergePfiS_iS_,@function
        .size           _Z5mergePfiS_iS_,(.L_x_1 - _Z5mergePfiS_iS_)
        .other          _Z5mergePfiS_iS_,@"STO_CUDA_ENTRY STV_DEFAULT"
_Z5mergePfiS_iS_:
.text._Z5mergePfiS_iS_:
[----:B------:R-:W-:Y:S01]  /*0000*/  LDC R1, c[0x0][0x37c] ;  /* 0x0000df00ff017b82 */ /* 0x000fe20000000800 */
[----:B------:R-:W-:Y:S05]  /*0010*/  EXIT ;  /* 0x000000000000794d */ /* 0x000fea0003800000 */
.L_x_0:
[----:B------:R-:W-:-:S00]  /*0020*/  BRA `(.L_x_0) ;  /* 0xfffffffc00fc7947 */ /* 0x000fc0000383ffff */
[----:B------:R-:W-:-:S00]  /*0030*/  NOP ;  /* 0x0000000000007918 */ /* 0x000fc00000000000 */
        /* <DEDUP_REMOVED lines=12> */
.L_x_1:


//--------------------- .nv.shared.reserved.0     --------------------------
	.section	.nv.shared.reserved.0,"aw",@nobits
	.weak		__nv_reservedSMEM_offset_0_alias
	.size		__nv_reservedSMEM_offset_0_alias, 0, 64
	.other		__nv_reservedSMEM_offset_0_alias,@"STO_CUDA_RESERVED_SHARED STV_DEFAULT"
__nv_reservedSMEM_offset_0_alias:
	.zero		0
	.zero		64


//--------------------- .nv.constant0._Z5mergePfiS_iS_ --------------------------
	.section	.nv.constant0._Z5mergePfiS_iS_,"a",@progbits
	.sectionflags	@""
	.align	4
.nv.constant0._Z5mergePfiS_iS_:
	.zero		936


//--------------------- SYMBOLS --------------------------

	.type		.nv.reservedSmem.offset0,@object
	.size		.nv.reservedSmem.offset0,0x4
